//
// Generated by NVIDIA NVVM Compiler
//
// Compiler Build ID: CL-36424714
// Cuda compilation tools, release 13.0, V13.0.88
// Based on NVVM 20.0.0
//

.version 9.0
.target sm_100
.address_size 64

	// .globl	_Z15shuffle_examplePi

.visible .entry _Z15shuffle_examplePi(
	.param .u64 .ptr .align 1 _Z15shuffle_examplePi_param_0
)
{
	.reg .pred 	%p<2>;
	.reg .b32 	%r<4>;
	.reg .b64 	%rd<5>;

	ld.param.u64 	%rd1, [_Z15shuffle_examplePi_param_0];
	cvta.to.global.u64 	%rd2, %rd1;
	mov.u32 	%r1, %tid.x;
	and.b32  	%r2, %r1, 31;
	shfl.sync.idx.b32	%r3|%p1, %r2, 0, 31, -1;
	mul.wide.u32 	%rd3, %r1, 4;
	add.s64 	%rd4, %rd2, %rd3;
	st.global.u32 	[%rd4], %r3;
	ret;

}


// ===== COMPILED SASS (sm_100) =====

	.target	sm_100

	.elftype	@"ET_EXEC"


//--------------------- .note.nv.tkinfo           --------------------------
	.section	.note.nv.tkinfo,"",@"SHT_NOTE"
	.sectionflags	@"SHF_NOTE_NV_TKINFO"
	.tkinfo
        /*0018*/ 	.word	0x00000002
        /*0030*/ 	.string	""
        /*0030*/ 	.string	"ptxas"
        /*0030*/ 	.string	"Cuda compilation tools, release 13.0, V13.0.88"
        /*0030*/ 	.string	"Build cuda_13.0.r13.0/compiler.36424714_0"
        /*0030*/ 	.string	"-arch sm_100 -m 64 "



//--------------------- .note.nv.cuinfo           --------------------------
	.section	.note.nv.cuinfo,"",@"SHT_NOTE"
	.sectionflags	@"SHF_NOTE_NV_CUINFO"
        /*0018*/ 	.short	0x0002
        /*001a*/ 	.short	0x0064
        /*001c*/ 	.short	0x0082
	.zero		2


//--------------------- .nv.info                  --------------------------
	.section	.nv.info,"",@"SHT_CUDA_INFO"
	.align	4


	//----- nvinfo : EIATTR_REGCOUNT
	.align		4
        /*0000*/ 	.byte	0x04, 0x2f
        /*0002*/ 	.short	(.L_1 - .L_0)
	.align		4
.L_0:
        /*0004*/ 	.word	index@(_Z15shuffle_examplePi)
        /*0008*/ 	.word	0x0000000a


	//----- nvinfo : EIATTR_FRAME_SIZE
	.align		4
.L_1:
        /*000c*/ 	.byte	0x04, 0x11
        /*000e*/ 	.short	(.L_3 - .L_2)
	.align		4
.L_2:
        /*0010*/ 	.word	index@(_Z15shuffle_examplePi)
        /*0014*/ 	.word	0x00000000


	//----- nvinfo : EIATTR_MIN_STACK_SIZE
	.align		4
.L_3:
        /*0018*/ 	.byte	0x04, 0x12
        /*001a*/ 	.short	(.L_5 - .L_4)
	.align		4
.L_4:
        /*001c*/ 	.word	index@(_Z15shuffle_examplePi)
        /*0020*/ 	.word	0x00000000
.L_5:


//--------------------- .nv.compat                --------------------------
	.section	.nv.compat,"",@"SHT_CUDA_COMPAT_INFO"
	.align	4
        /*0000*/ 	.byte	0x02, 0x09, 0x00, 0x00, 0x02, 0x02, 0x01, 0x00, 0x02, 0x05, 0x05, 0x00, 0x03, 0x07, 0x01, 0x01
        /*0010*/ 	.byte	0x02, 0x03, 0x00, 0x00, 0x02, 0x06, 0x01, 0x00, 0x04, 0x0b, 0x08, 0x00, 0x09, 0x00, 0x00, 0x00
        /*0020*/ 	.byte	0x00, 0x00, 0x00, 0x00


//--------------------- .nv.info._Z15shuffle_examplePi --------------------------
	.section	.nv.info._Z15shuffle_examplePi,"",@"SHT_CUDA_INFO"
	.sectionflags	@""
	.align	4


	//----- nvinfo : EIATTR_CUDA_API_VERSION
	.align		4
        /*0000*/ 	.byte	0x04, 0x37
        /*0002*/ 	.short	(.L_7 - .L_6)
.L_6:
        /*0004*/ 	.word	0x00000082


	//----- nvinfo : EIATTR_KPARAM_INFO
	.align		4
.L_7:
        /*0008*/ 	.byte	0x04, 0x17
        /*000a*/ 	.short	(.L_9 - .L_8)
.L_8:
        /*000c*/ 	.word	0x00000000
        /*0010*/ 	.short	0x0000
        /*0012*/ 	.short	0x0000
        /*0014*/ 	.byte	0x00, 0xf5, 0x21, 0x00


	//----- nvinfo : EIATTR_SPARSE_MMA_MASK
	.align		4
.L_9:
        /*0018*/ 	.byte	0x03, 0x50
        /*001a*/ 	.short	0x0000


	//----- nvinfo : EIATTR_MAXREG_COUNT
	.align		4
        /*001c*/ 	.byte	0x03, 0x1b
        /*001e*/ 	.short	0x00ff


	//----- nvinfo : EIATTR_MERCURY_ISA_VERSION
	.align		4
        /*0020*/ 	.byte	0x03, 0x5f
        /*0022*/ 	.short	0x0101


	//----- nvinfo : EIATTR_COOP_GROUP_MASK_REGIDS
	.align		4
        /*0024*/ 	.byte	0x04, 0x29
        /*0026*/ 	.short	(.L_11 - .L_10)


	//   ....[0]....
.L_10:
        /*0028*/ 	.word	0xffffffff


	//----- nvinfo : EIATTR_COOP_GROUP_INSTR_OFFSETS
	.align		4
.L_11:
        /*002c*/ 	.byte	0x04, 0x28
        /*002e*/ 	.short	(.L_13 - .L_12)


	//   ....[0]....
.L_12:
        /*0030*/ 	.word	0x00000060


	//----- nvinfo : EIATTR_VRC_CTA_INIT_COUNT
	.align		4
.L_13:
        /*0034*/ 	.byte	0x02, 0x4a
	.zero		1
	.zero		1


	//----- nvinfo : EIATTR_EXIT_INSTR_OFFSETS
	.align		4
        /*0038*/ 	.byte	0x04, 0x1c
        /*003a*/ 	.short	(.L_15 - .L_14)


	//   ....[0]....
.L_14:
        /*003c*/ 	.word	0x00000080


	//----- nvinfo : EIATTR_CBANK_PARAM_SIZE
	.align		4
.L_15:
        /*0040*/ 	.byte	0x03, 0x19
        /*0042*/ 	.short	0x0008


	//----- nvinfo : EIATTR_PARAM_CBANK
	.align		4
        /*0044*/ 	.byte	0x04, 0x0a
        /*0046*/ 	.short	(.L_17 - .L_16)
	.align		4
.L_16:
        /*0048*/ 	.word	index@(.nv.constant0._Z15shuffle_examplePi)
        /*004c*/ 	.short	0x0380
        /*004e*/ 	.short	0x0008


	//----- nvinfo : EIATTR_SW_WAR
	.align		4
.L_17:
        /*0050*/ 	.byte	0x04, 0x36
        /*0052*/ 	.short	(.L_19 - .L_18)
.L_18:
        /*0054*/ 	.word	0x00000008
.L_19:


//--------------------- .nv.callgraph             --------------------------
	.section	.nv.callgraph,"",@"SHT_CUDA_CALLGRAPH"
	.align	4
	.sectionentsize	8
	.align		4
        /*0000*/ 	.word	0x00000000
	.align		4
        /*0004*/ 	.word	0xffffffff
	.align		4
        /*0008*/ 	.word	0x00000000
	.align		4
        /*000c*/ 	.word	0xfffffffe
	.align		4
        /*0010*/ 	.word	0x00000000
	.align		4
        /*0014*/ 	.word	0xfffffffd
	.align		4
        /*0018*/ 	.word	0x00000000
	.align		4
        /*001c*/ 	.word	0xfffffffc


//--------------------- .text._Z15shuffle_examplePi --------------------------
	.section	.text._Z15shuffle_examplePi,"ax",@progbits
	.align	128
        .global         _Z15shuffle_examplePi
        .type           _Z15shuffle_examplePi,@function
        .size           _Z15shuffle_examplePi,(.L_x_1 - _Z15shuffle_examplePi)
        .other          _Z15shuffle_examplePi,@"STO_CUDA_ENTRY STV_DEFAULT"
_Z15shuffle_examplePi:
.text._Z15shuffle_examplePi:
[----:B------:R-:W-:Y:S01]  /*0000*/  LDC R1, c[0x0][0x37c] ;  /* 0x0000df00ff017b82 */ /* 0x000fe20000000800 */
[----:B------:R-:W0:Y:S07]  /*0010*/  S2R R7, SR_TID.X ;  /* 0x0000000000077919 */ /* 0x000e2e0000002100 */
[----:B------:R-:W1:Y:S01]  /*0020*/  LDC.64 R2, c[0x0][0x380] ;  /* 0x0000e000ff027b82 */ /* 0x000e620000000a00 */
[----:B------:R-:W2:Y:S01]  /*0030*/  LDCU.64 UR4, c[0x0][0x358] ;  /* 0x00006b00ff0477ac */ /* 0x000ea20008000a00 */
[C---:B0-----:R-:W-:Y:S01]  /*0040*/  LOP3.LUT R0, R7.reuse, 0x1f, RZ, 0xc0, !PT ;  /* 0x0000001f07007812 */ /* 0x041fe200078ec0ff */
[----:B-1----:R-:W-:-:S04]  /*0050*/  IMAD.WIDE.U32 R2, R7, 0x4, R2 ;  /* 0x0000000407027825 */ /* 0x002fc800078e0002 */
[----:B------:R-:W2:Y:S04]  /*0060*/  SHFL.IDX PT, R5, R0, RZ, 0x1f ;  /* 0x00001fff00057589 */ /* 0x000ea800000e0000 */
[----:B--2---:R-:W-:Y:S01]  /*0070*/  STG.E desc[UR4][R2.64], R5 ;  /* 0x0000000502007986 */ /* 0x004fe2000c101904 */
[----:B------:R-:W-:Y:S05]  /*0080*/  EXIT ;  /* 0x000000000000794d */ /* 0x000fea0003800000 */
.L_x_0:
[----:B------:R-:W-:-:S00]  /*0090*/  BRA `(.L_x_0) ;  /* 0xfffffffc00fc7947 */ /* 0x000fc0000383ffff */
[----:B------:R-:W-:-:S00]  /*00a0*/  NOP ;  /* 0x0000000000007918 */ /* 0x000fc00000000000 */
        /* <DEDUP_REMOVED lines=13> */
.L_x_1:


//--------------------- .nv.shared.reserved.0     --------------------------
	.section	.nv.shared.reserved.0,"aw",@nobits
	.weak		__nv_reservedSMEM_offset_0_alias
	.size		__nv_reservedSMEM_offset_0_alias, 0, 64
	.other		__nv_reservedSMEM_offset_0_alias,@"STO_CUDA_RESERVED_SHARED STV_DEFAULT"
__nv_reservedSMEM_offset_0_alias:
	.zero		0
	.zero		64


//--------------------- .nv.constant0._Z15shuffle_examplePi --------------------------
	.section	.nv.constant0._Z15shuffle_examplePi,"a",@progbits
	.sectionflags	@""
	.align	4
.nv.constant0._Z15shuffle_examplePi:
	.zero		904


//--------------------- SYMBOLS --------------------------

	.type		.nv.reservedSmem.offset0,@object
	.size		.nv.reservedSmem.offset0,0x4
